//
// Generated by NVIDIA NVVM Compiler
//
// Compiler Build ID: CL-36424714
// Cuda compilation tools, release 13.0, V13.0.88
// Based on NVVM 20.0.0
//

.version 9.0
.target sm_100
.address_size 64

	// .globl	_Z16naive_generationPiiiS_Pj
.extern .func  (.param .b32 func_retval0) vprintf
(
	.param .b64 vprintf_param_0,
	.param .b64 vprintf_param_1
)
;
.global .align 1 .b8 $str[14] = {104, 101, 108, 108, 111, 32, 102, 114, 111, 109, 32, 37, 100};

.visible .entry _Z16naive_generationPiiiS_Pj(
	.param .u64 .ptr .align 1 _Z16naive_generationPiiiS_Pj_param_0,
	.param .u32 _Z16naive_generationPiiiS_Pj_param_1,
	.param .u32 _Z16naive_generationPiiiS_Pj_param_2,
	.param .u64 .ptr .align 1 _Z16naive_generationPiiiS_Pj_param_3,
	.param .u64 .ptr .align 1 _Z16naive_generationPiiiS_Pj_param_4
)
{
	.local .align 8 .b8 	__local_depot0[8];
	.reg .b64 	%SP;
	.reg .b64 	%SPL;
	.reg .b32 	%r<12>;
	.reg .b64 	%rd<5>;

	mov.u64 	%SPL, __local_depot0;
	cvta.local.u64 	%SP, %SPL;
	add.u64 	%rd1, %SP, 0;
	add.u64 	%rd2, %SPL, 0;
	mov.u32 	%r1, %ctaid.x;
	mov.u32 	%r2, %ntid.x;
	mov.u32 	%r3, %ntid.y;
	mul.lo.s32 	%r4, %r2, %r3;
	mov.u32 	%r5, %tid.y;
	shl.b32 	%r6, %r5, 5;
	mov.u32 	%r7, %tid.x;
	add.s32 	%r8, %r6, %r7;
	mad.lo.s32 	%r9, %r4, %r1, %r8;
	st.local.u32 	[%rd2], %r9;
	mov.u64 	%rd3, $str;
	cvta.global.u64 	%rd4, %rd3;
	{ // callseq 0, 0
	.param .b64 param0;
	st.param.b64 	[param0], %rd4;
	.param .b64 param1;
	st.param.b64 	[param1], %rd1;
	.param .b32 retval0;
	call.uni (retval0), 
	vprintf, 
	(
	param0, 
	param1
	);
	ld.param.b32 	%r10, [retval0];
	} // callseq 0
	ret;

}


// ===== COMPILED SASS (sm_100) =====

	.target	sm_100

	.elftype	@"ET_EXEC"


//--------------------- .note.nv.tkinfo           --------------------------
	.section	.note.nv.tkinfo,"",@"SHT_NOTE"
	.sectionflags	@"SHF_NOTE_NV_TKINFO"
	.tkinfo
        /*0018*/ 	.word	0x00000002
        /*0030*/ 	.string	""
        /*0030*/ 	.string	"ptxas"
        /*0030*/ 	.string	"Cuda compilation tools, release 13.0, V13.0.88"
        /*0030*/ 	.string	"Build cuda_13.0.r13.0/compiler.36424714_0"
        /*0030*/ 	.string	"-arch sm_100 -m 64 "



//--------------------- .note.nv.cuinfo           --------------------------
	.section	.note.nv.cuinfo,"",@"SHT_NOTE"
	.sectionflags	@"SHF_NOTE_NV_CUINFO"
        /*0018*/ 	.short	0x0002
        /*001a*/ 	.short	0x0064
        /*001c*/ 	.short	0x0082
	.zero		2


//--------------------- .nv.info                  --------------------------
	.section	.nv.info,"",@"SHT_CUDA_INFO"
	.align	4


	//----- nvinfo : EIATTR_REGCOUNT
	.align		4
        /*0000*/ 	.byte	0x04, 0x2f
        /*0002*/ 	.short	(.L_2 - .L_1)
	.align		4
.L_1:
        /*0004*/ 	.word	index@(_Z16naive_generationPiiiS_Pj)
        /*0008*/ 	.word	0x00000018


	//----- nvinfo : EIATTR_FRAME_SIZE
	.align		4
.L_2:
        /*000c*/ 	.byte	0x04, 0x11
        /*000e*/ 	.short	(.L_4 - .L_3)
	.align		4
.L_3:
        /*0010*/ 	.word	index@(_Z16naive_generationPiiiS_Pj)
        /*0014*/ 	.word	0x00000008


	//----- nvinfo : EIATTR_MIN_STACK_SIZE
	.align		4
.L_4:
        /*0018*/ 	.byte	0x04, 0x12
        /*001a*/ 	.short	(.L_6 - .L_5)
	.align		4
.L_5:
        /*001c*/ 	.word	index@(_Z16naive_generationPiiiS_Pj)
        /*0020*/ 	.word	0x00000008
.L_6:


//--------------------- .nv.compat                --------------------------
	.section	.nv.compat,"",@"SHT_CUDA_COMPAT_INFO"
	.align	4
        /*0000*/ 	.byte	0x02, 0x09, 0x00, 0x00, 0x02, 0x02, 0x01, 0x00, 0x02, 0x05, 0x05, 0x00, 0x03, 0x07, 0x01, 0x01
        /*0010*/ 	.byte	0x02, 0x03, 0x00, 0x00, 0x02, 0x06, 0x01, 0x00, 0x04, 0x0b, 0x08, 0x00, 0x09, 0x00, 0x00, 0x00
        /*0020*/ 	.byte	0x00, 0x00, 0x00, 0x00


//--------------------- .nv.info._Z16naive_generationPiiiS_Pj --------------------------
	.section	.nv.info._Z16naive_generationPiiiS_Pj,"",@"SHT_CUDA_INFO"
	.sectionflags	@""
	.align	4


	//----- nvinfo : EIATTR_CUDA_API_VERSION
	.align		4
        /*0000*/ 	.byte	0x04, 0x37
        /*0002*/ 	.short	(.L_8 - .L_7)
.L_7:
        /*0004*/ 	.word	0x00000082


	//----- nvinfo : EIATTR_KPARAM_INFO
	.align		4
.L_8:
        /*0008*/ 	.byte	0x04, 0x17
        /*000a*/ 	.short	(.L_10 - .L_9)
.L_9:
        /*000c*/ 	.word	0x00000000
        /*0010*/ 	.short	0x0004
        /*0012*/ 	.short	0x0018
        /*0014*/ 	.byte	0x00, 0xf5, 0x21, 0x00


	//----- nvinfo : EIATTR_KPARAM_INFO
	.align		4
.L_10:
        /*0018*/ 	.byte	0x04, 0x17
        /*001a*/ 	.short	(.L_12 - .L_11)
.L_11:
        /*001c*/ 	.word	0x00000000
        /*0020*/ 	.short	0x0003
        /*0022*/ 	.short	0x0010
        /*0024*/ 	.byte	0x00, 0xf5, 0x21, 0x00


	//----- nvinfo : EIATTR_KPARAM_INFO
	.align		4
.L_12:
        /*0028*/ 	.byte	0x04, 0x17
        /*002a*/ 	.short	(.L_14 - .L_13)
.L_13:
        /*002c*/ 	.word	0x00000000
        /*0030*/ 	.short	0x0002
        /*0032*/ 	.short	0x000c
        /*0034*/ 	.byte	0x00, 0xf0, 0x11, 0x00


	//----- nvinfo : EIATTR_KPARAM_INFO
	.align		4
.L_14:
        /*0038*/ 	.byte	0x04, 0x17
        /*003a*/ 	.short	(.L_16 - .L_15)
.L_15:
        /*003c*/ 	.word	0x00000000
        /*0040*/ 	.short	0x0001
        /*0042*/ 	.short	0x0008
        /*0044*/ 	.byte	0x00, 0xf0, 0x11, 0x00


	//----- nvinfo : EIATTR_KPARAM_INFO
	.align		4
.L_16:
        /*0048*/ 	.byte	0x04, 0x17
        /*004a*/ 	.short	(.L_18 - .L_17)
.L_17:
        /*004c*/ 	.word	0x00000000
        /*0050*/ 	.short	0x0000
        /*0052*/ 	.short	0x0000
        /*0054*/ 	.byte	0x00, 0xf5, 0x21, 0x00


	//----- nvinfo : EIATTR_SPARSE_MMA_MASK
	.align		4
.L_18:
        /*0058*/ 	.byte	0x03, 0x50
        /*005a*/ 	.short	0x0000


	//----- nvinfo : EIATTR_MAXREG_COUNT
	.align		4
        /*005c*/ 	.byte	0x03, 0x1b
        /*005e*/ 	.short	0x00ff


	//----- nvinfo : EIATTR_EXTERNS
	.align		4
        /*0060*/ 	.byte	0x04, 0x0f
        /*0062*/ 	.short	(.L_20 - .L_19)


	//   ....[0]....
	.align		4
.L_19:
        /*0064*/ 	.word	index@(vprintf)


	//----- nvinfo : EIATTR_MERCURY_ISA_VERSION
	.align		4
.L_20:
        /*0068*/ 	.byte	0x03, 0x5f
        /*006a*/ 	.short	0x0101


	//----- nvinfo : EIATTR_VRC_CTA_INIT_COUNT
	.align		4
        /*006c*/ 	.byte	0x02, 0x4a
	.zero		1
	.zero		1


	//----- nvinfo : EIATTR_SYSCALL_OFFSETS
	.align		4
        /*0070*/ 	.byte	0x04, 0x46
        /*0072*/ 	.short	(.L_22 - .L_21)


	//   ....[0]....
.L_21:
        /*0074*/ 	.word	0x00000150


	//----- nvinfo : EIATTR_EXIT_INSTR_OFFSETS
	.align		4
.L_22:
        /*0078*/ 	.byte	0x04, 0x1c
        /*007a*/ 	.short	(.L_24 - .L_23)


	//   ....[0]....
.L_23:
        /*007c*/ 	.word	0x00000160


	//----- nvinfo : EIATTR_CBANK_PARAM_SIZE
	.align		4
.L_24:
        /*0080*/ 	.byte	0x03, 0x19
        /*0082*/ 	.short	0x0020


	//----- nvinfo : EIATTR_PARAM_CBANK
	.align		4
        /*0084*/ 	.byte	0x04, 0x0a
        /*0086*/ 	.short	(.L_26 - .L_25)
	.align		4
.L_25:
        /*0088*/ 	.word	index@(.nv.constant0._Z16naive_generationPiiiS_Pj)
        /*008c*/ 	.short	0x0380
        /*008e*/ 	.short	0x0020


	//----- nvinfo : EIATTR_SW_WAR
	.align		4
.L_26:
        /*0090*/ 	.byte	0x04, 0x36
        /*0092*/ 	.short	(.L_28 - .L_27)
.L_27:
        /*0094*/ 	.word	0x00000008
.L_28:


//--------------------- .nv.callgraph             --------------------------
	.section	.nv.callgraph,"",@"SHT_CUDA_CALLGRAPH"
	.align	4
	.sectionentsize	8
	.align		4
        /*0000*/ 	.word	0x00000000
	.align		4
        /*0004*/ 	.word	0xffffffff
	.align		4
        /*0008*/ 	.word	index@(_Z16naive_generationPiiiS_Pj)
	.align		4
        /*000c*/ 	.word	index@(vprintf)
	.align		4
        /*0010*/ 	.word	0x00000000
	.align		4
        /*0014*/ 	.word	0xfffffffe
	.align		4
        /*0018*/ 	.word	0x00000000
	.align		4
        /*001c*/ 	.word	0xfffffffd
	.align		4
        /*0020*/ 	.word	0x00000000
	.align		4
        /*0024*/ 	.word	0xfffffffc


//--------------------- .nv.constant4             --------------------------
	.section	.nv.constant4,"a",@progbits
	.align	8
	.align		8
.nv.constant4:
        /*0000*/ 	.dword	vprintf
	.align		8
        /*0008*/ 	.dword	$str


//--------------------- .text._Z16naive_generationPiiiS_Pj --------------------------
	.section	.text._Z16naive_generationPiiiS_Pj,"ax",@progbits
	.align	128
        .global         _Z16naive_generationPiiiS_Pj
        .type           _Z16naive_generationPiiiS_Pj,@function
        .size           _Z16naive_generationPiiiS_Pj,(.L_x_2 - _Z16naive_generationPiiiS_Pj)
        .other          _Z16naive_generationPiiiS_Pj,@"STO_CUDA_ENTRY STV_DEFAULT"
_Z16naive_generationPiiiS_Pj:
.text._Z16naive_generationPiiiS_Pj:
[----:B------:R-:W0:Y:S01]  /*0000*/  LDC R1, c[0x0][0x37c] ;  /* 0x0000df00ff017b82 */ /* 0x000e220000000800 */
[----:B------:R-:W1:Y:S01]  /*0010*/  S2R R3, SR_TID.Y ;  /* 0x0000000000037919 */ /* 0x000e620000002200 */
[----:B------:R-:W2:Y:S06]  /*0020*/  LDCU UR5, c[0x0][0x2fc] ;  /* 0x00005f80ff0577ac */ /* 0x000eac0008000800 */
[----:B------:R-:W3:Y:S01]  /*0030*/  S2UR UR6, SR_CTAID.X ;  /* 0x00000000000679c3 */ /* 0x000ee20000002500 */
[----:B0-----:R-:W-:Y:S01]  /*0040*/  VIADD R1, R1, 0xfffffff8 ;  /* 0xfffffff801017836 */ /* 0x001fe20000000000 */
[----:B------:R-:W1:Y:S01]  /*0050*/  S2R R2, SR_TID.X ;  /* 0x0000000000027919 */ /* 0x000e620000002100 */
[----:B------:R-:W0:Y:S05]  /*0060*/  LDCU UR4, c[0x0][0x360] ;  /* 0x00006c00ff0477ac */ /* 0x000e2a0008000800 */
[----:B------:R-:W0:Y:S02]  /*0070*/  LDC R0, c[0x0][0x364] ;  /* 0x0000d900ff007b82 */ /* 0x000e240000000800 */
[----:B0-----:R-:W-:Y:S01]  /*0080*/  IMAD R0, R0, UR4, RZ ;  /* 0x0000000400007c24 */ /* 0x001fe2000f8e02ff */
[----:B------:R-:W0:Y:S01]  /*0090*/  LDCU UR4, c[0x0][0x2f8] ;  /* 0x00005f00ff0477ac */ /* 0x000e220008000800 */
[----:B-1----:R-:W-:-:S02]  /*00a0*/  LEA R3, R3, R2, 0x5 ;  /* 0x0000000203037211 */ /* 0x002fc400078e28ff */
[----:B------:R-:W-:-:S03]  /*00b0*/  MOV R2, 0x0 ;  /* 0x0000000000027802 */ /* 0x000fc60000000f00 */
[----:B---3--:R-:W-:Y:S01]  /*00c0*/  IMAD R0, R0, UR6, R3 ;  /* 0x0000000600007c24 */ /* 0x008fe2000f8e0203 */
[----:B------:R-:W1:Y:S02]  /*00d0*/  LDCU.64 UR6, c[0x4][0x8] ;  /* 0x01000100ff0677ac */ /* 0x000e640008000a00 */
[----:B------:R-:W3:Y:S02]  /*00e0*/  LDC.64 R2, c[0x4][R2] ;  /* 0x0100000002027b82 */ /* 0x000ee40000000a00 */
[----:B------:R4:W-:Y:S01]  /*00f0*/  STL [R1], R0 ;  /* 0x0000000001007387 */ /* 0x0009e20000100800 */
[----:B0-----:R-:W-:-:S05]  /*0100*/  IADD3 R6, P0, PT, R1, UR4, RZ ;  /* 0x0000000401067c10 */ /* 0x001fca000ff1e0ff */
[----:B--2---:R-:W-:Y:S02]  /*0110*/  IMAD.X R7, RZ, RZ, UR5, P0 ;  /* 0x00000005ff077e24 */ /* 0x004fe400080e06ff */
[----:B-1----:R-:W-:Y:S01]  /*0120*/  IMAD.U32 R4, RZ, RZ, UR6 ;  /* 0x00000006ff047e24 */ /* 0x002fe2000f8e00ff */
[----:B----4-:R-:W-:-:S07]  /*0130*/  MOV R5, UR7 ;  /* 0x0000000700057c02 */ /* 0x010fce0008000f00 */
[----:B------:R-:W-:-:S07]  /*0140*/  LEPC R20, `(.L_x_0) ;  /* 0x000000001014794e */ /* 0x000fce0000000000 */
[----:B---3--:R-:W-:Y:S05]  /*0150*/  CALL.ABS.NOINC R2 ;  /* 0x0000000002007343 */ /* 0x008fea0003c00000 */
.L_x_0:
[----:B------:R-:W-:Y:S05]  /*0160*/  EXIT ;  /* 0x000000000000794d */ /* 0x000fea0003800000 */
.L_x_1:
[----:B------:R-:W-:-:S00]  /*0170*/  BRA `(.L_x_1) ;  /* 0xfffffffc00fc7947 */ /* 0x000fc0000383ffff */
[----:B------:R-:W-:-:S00]  /*0180*/  NOP ;  /* 0x0000000000007918 */ /* 0x000fc00000000000 */
[----:B------:R-:W-:-:S00]  /*0190*/  NOP ;  /* 0x0000000000007918 */ /* 0x000fc00000000000 */
[----:B------:R-:W-:-:S00]  /*01a0*/  NOP ;  /* 0x0000000000007918 */ /* 0x000fc00000000000 */
[----:B------:R-:W-:-:S00]  /*01b0*/  NOP ;  /* 0x0000000000007918 */ /* 0x000fc00000000000 */
[----:B------:R-:W-:-:S00]  /*01c0*/  NOP ;  /* 0x0000000000007918 */ /* 0x000fc00000000000 */
[----:B------:R-:W-:-:S00]  /*01d0*/  NOP ;  /* 0x0000000000007918 */ /* 0x000fc00000000000 */
[----:B------:R-:W-:-:S00]  /*01e0*/  NOP ;  /* 0x0000000000007918 */ /* 0x000fc00000000000 */
[----:B------:R-:W-:-:S00]  /*01f0*/  NOP ;  /* 0x0000000000007918 */ /* 0x000fc00000000000 */
.L_x_2:


//--------------------- .nv.global.init           --------------------------
	.section	.nv.global.init,"aw",@progbits
.nv.global.init:
	.type		$str,@object
	.size		$str,(.L_0 - $str)
$str:
        /*0000*/ 	.byte	0x68, 0x65, 0x6c, 0x6c, 0x6f, 0x20, 0x66, 0x72, 0x6f, 0x6d, 0x20, 0x25, 0x64, 0x00
.L_0:


//--------------------- .nv.shared.reserved.0     --------------------------
	.section	.nv.shared.reserved.0,"aw",@nobits
	.weak		__nv_reservedSMEM_offset_0_alias
	.size		__nv_reservedSMEM_offset_0_alias, 0, 64
	.other		__nv_reservedSMEM_offset_0_alias,@"STO_CUDA_RESERVED_SHARED STV_DEFAULT"
__nv_reservedSMEM_offset_0_alias:
	.zero		0
	.zero		64


//--------------------- .nv.constant0._Z16naive_generationPiiiS_Pj --------------------------
	.section	.nv.constant0._Z16naive_generationPiiiS_Pj,"a",@progbits
	.sectionflags	@""
	.align	4
.nv.constant0._Z16naive_generationPiiiS_Pj:
	.zero		928


//--------------------- SYMBOLS --------------------------

	.type		.nv.reservedSmem.offset0,@object
	.size		.nv.reservedSmem.offset0,0x4
	.type		vprintf,@function
